	.headerflags	@"EF_CUDA_TEXMODE_UNIFIED EF_CUDA_64BIT_ADDRESS EF_CUDA_ACCELERATORS EF_CUDA_SM90 EF_CUDA_VIRTUAL_SM(EF_CUDA_SM90)"
	.elftype	@"ET_EXEC"


//--------------------- .nv.info                  --------------------------
	.section	.nv.info,"",@"SHT_CUDA_INFO"
	.align	4


	//----- nvinfo : EIATTR_REGCOUNT
	.align		4
        /*0000*/ 	.byte	0x04, 0x2f
        /*0002*/ 	.short	(.L_1 - .L_0)
	.align		4
.L_0:
        /*0004*/ 	.word	index@(triton_poi_fused_convolution_4)
        /*0008*/ 	.word	0x00000012


	//----- nvinfo : EIATTR_MIN_STACK_SIZE
	.align		4
.L_1:
        /*000c*/ 	.byte	0x04, 0x12
        /*000e*/ 	.short	(.L_3 - .L_2)
	.align		4
.L_2:
        /*0010*/ 	.word	index@(triton_poi_fused_convolution_4)
        /*0014*/ 	.word	0x00000000


	//----- nvinfo : EIATTR_FRAME_SIZE
	.align		4
.L_3:
        /*0018*/ 	.byte	0x04, 0x11
        /*001a*/ 	.short	(.L_5 - .L_4)
	.align		4
.L_4:
        /*001c*/ 	.word	index@(triton_poi_fused_convolution_4)
        /*0020*/ 	.word	0x00000000


	//----- nvinfo : EIATTR_MIN_STACK_SIZE
	.align		4
.L_5:
        /*0024*/ 	.byte	0x04, 0x12
        /*0026*/ 	.short	(.L_7 - .L_6)
	.align		4
.L_6:
        /*0028*/ 	.word	index@(triton_poi_fused_convolution_4)
        /*002c*/ 	.word	0x00000000
.L_7:


//--------------------- .nv.info.triton_poi_fused_convolution_4 --------------------------
	.section	.nv.info.triton_poi_fused_convolution_4,"",@"SHT_CUDA_INFO"
	.sectionflags	@""
	.align	4


	//----- nvinfo : EIATTR_CUDA_API_VERSION
	.align		4
        /*0000*/ 	.byte	0x04, 0x37
        /*0002*/ 	.short	(.L_9 - .L_8)
.L_8:
        /*0004*/ 	.word	0x0000007c


	//----- nvinfo : EIATTR_KPARAM_INFO
	.align		4
.L_9:
        /*0008*/ 	.byte	0x04, 0x17
        /*000a*/ 	.short	(.L_11 - .L_10)
.L_10:
        /*000c*/ 	.word	0x00000000
        /*0010*/ 	.short	0x0004
        /*0012*/ 	.short	0x001c
        /*0014*/ 	.byte	0x00, 0xf0, 0x11, 0x00


	//----- nvinfo : EIATTR_KPARAM_INFO
	.align		4
.L_11:
        /*0018*/ 	.byte	0x04, 0x17
        /*001a*/ 	.short	(.L_13 - .L_12)
.L_12:
        /*001c*/ 	.word	0x00000000
        /*0020*/ 	.short	0x0003
        /*0022*/ 	.short	0x0018
        /*0024*/ 	.byte	0x00, 0xf0, 0x11, 0x00


	//----- nvinfo : EIATTR_KPARAM_INFO
	.align		4
.L_13:
        /*0028*/ 	.byte	0x04, 0x17
        /*002a*/ 	.short	(.L_15 - .L_14)
.L_14:
        /*002c*/ 	.word	0x00000000
        /*0030*/ 	.short	0x0002
        /*0032*/ 	.short	0x0010
        /*0034*/ 	.byte	0x00, 0xf4, 0x21, 0x00


	//----- nvinfo : EIATTR_KPARAM_INFO
	.align		4
.L_15:
        /*0038*/ 	.byte	0x04, 0x17
        /*003a*/ 	.short	(.L_17 - .L_16)
.L_16:
        /*003c*/ 	.word	0x00000000
        /*0040*/ 	.short	0x0001
        /*0042*/ 	.short	0x0008
        /*0044*/ 	.byte	0x00, 0xf4, 0x21, 0x00


	//----- nvinfo : EIATTR_KPARAM_INFO
	.align		4
.L_17:
        /*0048*/ 	.byte	0x04, 0x17
        /*004a*/ 	.short	(.L_19 - .L_18)
.L_18:
        /*004c*/ 	.word	0x00000000
        /*0050*/ 	.short	0x0000
        /*0052*/ 	.short	0x0000
        /*0054*/ 	.byte	0x00, 0xf4, 0x21, 0x00


	//----- nvinfo : EIATTR_SPARSE_MMA_MASK
	.align		4
.L_19:
        /*0058*/ 	.byte	0x03, 0x50
        /*005a*/ 	.short	0x0000


	//----- nvinfo : EIATTR_MAXREG_COUNT
	.align		4
        /*005c*/ 	.byte	0x03, 0x1b
        /*005e*/ 	.short	0x00ff


	//----- nvinfo : EIATTR_EXIT_INSTR_OFFSETS
	.align		4
        /*0060*/ 	.byte	0x04, 0x1c
        /*0062*/ 	.short	(.L_21 - .L_20)


	//   ....[0]....
.L_20:
        /*0064*/ 	.word	0x00000350


	//   ....[1]....
        /*0068*/ 	.word	0x000003d0


	//----- nvinfo : EIATTR_REQNTID
	.align		4
.L_21:
        /*006c*/ 	.byte	0x04, 0x10
        /*006e*/ 	.short	(.L_23 - .L_22)
.L_22:
        /*0070*/ 	.word	0x00000080
        /*0074*/ 	.word	0x00000001
        /*0078*/ 	.word	0x00000001


	//----- nvinfo : EIATTR_CBANK_PARAM_SIZE
	.align		4
.L_23:
        /*007c*/ 	.byte	0x03, 0x19
        /*007e*/ 	.short	0x0020


	//----- nvinfo : EIATTR_PARAM_CBANK
	.align		4
        /*0080*/ 	.byte	0x04, 0x0a
        /*0082*/ 	.short	(.L_25 - .L_24)
	.align		4
.L_24:
        /*0084*/ 	.word	index@(.nv.constant0.triton_poi_fused_convolution_4)
        /*0088*/ 	.short	0x0210
        /*008a*/ 	.short	0x0020


	//----- nvinfo : EIATTR_SW_WAR
	.align		4
.L_25:
        /*008c*/ 	.byte	0x04, 0x36
        /*008e*/ 	.short	(.L_27 - .L_26)
.L_26:
        /*0090*/ 	.word	0x00000008
.L_27:


//--------------------- .nv.callgraph             --------------------------
	.section	.nv.callgraph,"",@"SHT_CUDA_CALLGRAPH"
	.align	4
	.sectionentsize	8
	.align		4
        /*0000*/ 	.word	0x00000000
	.align		4
        /*0004*/ 	.word	0xffffffff
	.align		4
        /*0008*/ 	.word	0x00000000
	.align		4
        /*000c*/ 	.word	0xfffffffe
	.align		4
        /*0010*/ 	.word	0x00000000
	.align		4
        /*0014*/ 	.word	0xfffffffd
	.align		4
        /*0018*/ 	.word	0x00000000
	.align		4
        /*001c*/ 	.word	0xfffffffc


//--------------------- .text.triton_poi_fused_convolution_4 --------------------------
	.section	.text.triton_poi_fused_convolution_4,"ax",@progbits
	.sectionflags	@"SHF_BARRIERS=1"
	.align	128
        .global         triton_poi_fused_convolution_4
        .type           triton_poi_fused_convolution_4,@function
        .size           triton_poi_fused_convolution_4,(.L_x_1 - triton_poi_fused_convolution_4)
        .other          triton_poi_fused_convolution_4,@"STO_CUDA_ENTRY STV_DEFAULT"
triton_poi_fused_convolution_4:
.text.triton_poi_fused_convolution_4:
[----:B------:R-:W0:Y:S02]  /*0000*/  LDC R1, c[0x0][0x28] ;  /* 0x00000a00ff017b82 */ /* 0x000e240000000800 */
[----:B------:R-:W1:Y:S01]  /*0010*/  S2R R6, SR_TID.X ;  /* 0x0000000000067919 */ /* 0x000e620000002100 */
[----:B------:R-:W2:Y:S01]  /*0020*/  S2UR UR4, SR_CTAID.X ;  /* 0x00000000000479c3 */ /* 0x000ea20000002500 */
[----:B------:R-:W-:Y:S01]  /*0030*/  ULDC.64 UR8, c[0x0][0x208] ;  /* 0x0000820000087ab9 */ /* 0x000fe20000000a00 */
[----:B------:R-:W3:Y:S06]  /*0040*/  S2R R2, SR_CTAID.Y ;  /* 0x0000000000027919 */ /* 0x000eec0000002600 */
[----:B------:R-:W4:Y:S01]  /*0050*/  LDC.64 R4, c[0x0][0x218] ;  /* 0x00008600ff047b82 */ /* 0x000f220000000a00 */
[----:B--2---:R-:W-:Y:S01]  /*0060*/  USHF.L.U32 UR4, UR4, 0x4, URZ ;  /* 0x0000000404047899 */ /* 0x004fe2000800063f */
[----:B-1----:R-:W-:-:S02]  /*0070*/  IMAD.SHL.U32 R9, R6, 0x2, RZ ;  /* 0x0000000206097824 */ /* 0x002fc400078e00ff */
[----:B---3--:R-:W-:Y:S01]  /*0080*/  IMAD.SHL.U32 R0, R2, 0x10, RZ ;  /* 0x0000001002007824 */ /* 0x008fe200078e00ff */
[----:B------:R-:W-:Y:S02]  /*0090*/  SHF.R.S32.HI R7, RZ, 0x1b, R2 ;  /* 0x0000001bff077819 */ /* 0x000fe40000011402 */
[----:B------:R-:W-:Y:S01]  /*00a0*/  LOP3.LUT R9, R9, 0xe, RZ, 0xc0, !PT ;  /* 0x0000000e09097812 */ /* 0x000fe200078ec0ff */
[----:B------:R-:W1:Y:S01]  /*00b0*/  LDC.64 R2, c[0x0][0x210] ;  /* 0x00008400ff027b82 */ /* 0x000e620000000a00 */
[----:B------:R-:W-:Y:S02]  /*00c0*/  SGXT R7, R7, 0x1 ;  /* 0x000000010707781a */ /* 0x000fe40000000200 */
[----:B------:R-:W-:-:S04]  /*00d0*/  LOP3.LUT R8, R0, R9, RZ, 0xfc, !PT ;  /* 0x0000000900087212 */ /* 0x000fc800078efcff */
[----:B------:R-:W-:Y:S02]  /*00e0*/  LEA.HI R10, R7, R8, RZ, 0x8 ;  /* 0x00000008070a7211 */ /* 0x000fe400078f40ff */
[----:B------:R-:W-:Y:S02]  /*00f0*/  SHF.R.U32.HI R7, RZ, 0x3, R6 ;  /* 0x00000003ff077819 */ /* 0x000fe40000011606 */
[C---:B------:R-:W-:Y:S01]  /*0100*/  LOP3.LUT R11, R10.reuse, 0xffffff00, RZ, 0xc0, !PT ;  /* 0xffffff000a0b7812 */ /* 0x040fe200078ec0ff */
[----:B------:R-:W-:Y:S01]  /*0110*/  IMAD.SHL.U32 R10, R10, 0x10, RZ ;  /* 0x000000100a0a7824 */ /* 0x000fe200078e00ff */
[----:B------:R-:W-:-:S03]  /*0120*/  SGXT.U32 R7, R7, 0x4 ;  /* 0x000000040707781a */ /* 0x000fc60000000000 */
[----:B------:R-:W-:Y:S01]  /*0130*/  IMAD.IADD R11, R8, 0x1, -R11 ;  /* 0x00000001080b7824 */ /* 0x000fe200078e0a0b */
[----:B------:R-:W-:Y:S02]  /*0140*/  LOP3.LUT R8, R7, UR4, RZ, 0xfc, !PT ;  /* 0x0000000407087c12 */ /* 0x000fe4000f8efcff */
[----:B------:R-:W-:Y:S01]  /*0150*/  LOP3.LUT R13, R10, 0xfffff000, RZ, 0xc0, !PT ;  /* 0xfffff0000a0d7812 */ /* 0x000fe200078ec0ff */
[----:B----4-:R-:W-:Y:S01]  /*0160*/  IMAD.WIDE R4, R11, 0x4, R4 ;  /* 0x000000040b047825 */ /* 0x010fe200078e0204 */
[----:B------:R-:W-:-:S03]  /*0170*/  ISETP.GE.AND P0, PT, R8, 0x10, PT ;  /* 0x000000100800780c */ /* 0x000fc60003f06270 */
[----:B------:R-:W-:Y:S02]  /*0180*/  IMAD R10, R8, 0x100, R11 ;  /* 0x00000100080a7824 */ /* 0x000fe400078e020b */
[----:B------:R-:W2:Y:S02]  /*0190*/  LDG.E.EL.64 R4, desc[UR8][R4.64] ;  /* 0x0000000804047981 */ /* 0x000ea4000c2e1b00 */
[----:B------:R-:W-:-:S04]  /*01a0*/  IMAD.IADD R13, R10, 0x1, R13 ;  /* 0x000000010a0d7824 */ /* 0x000fc800078e020d */
[----:B-1----:R-:W-:Y:S01]  /*01b0*/  IMAD.WIDE R10, R13, 0x4, R2 ;  /* 0x000000040d0a7825 */ /* 0x002fe200078e0202 */
[----:B------:R-:W-:-:S06]  /*01c0*/  CS2R R2, SRZ ;  /* 0x0000000000027805 */ /* 0x000fcc000001ff00 */
[----:B------:R1:W2:Y:S01]  /*01d0*/  @!P0 LDG.E.EL.64 R2, desc[UR8][R10.64] ;  /* 0x000000080a028981 */ /* 0x0002a2000c2e1b00 */
[----:B------:R-:W3:Y:S01]  /*01e0*/  S2UR UR6, SR_CgaCtaId ;  /* 0x00000000000679c3 */ /* 0x000ee20000008800 */
[----:B------:R-:W-:Y:S01]  /*01f0*/  IMAD.SHL.U32 R8, R6, 0x20, RZ ;  /* 0x0000002006087824 */ /* 0x000fe200078e00ff */
[----:B------:R-:W-:-:S04]  /*0200*/  UMOV UR5, 0x400 ;  /* 0x0000040000057882 */ /* 0x000fc80000000000 */
[----:B------:R-:W-:-:S04]  /*0210*/  LOP3.LUT R8, R8, 0xe0, RZ, 0xc0, !PT ;  /* 0x000000e008087812 */ /* 0x000fc800078ec0ff */
[C---:B------:R-:W-:Y:S02]  /*0220*/  LOP3.LUT R14, R8.reuse, 0x10, RZ, 0xfc, !PT ;  /* 0x00000010080e7812 */ /* 0x040fe400078efcff */
[----:B------:R-:W-:Y:S01]  /*0230*/  LOP3.LUT R12, R8, R7, RZ, 0xfc, !PT ;  /* 0x00000007080c7212 */ /* 0x000fe200078efcff */
[----:B---3--:R-:W-:-:S06]  /*0240*/  UPRMT UR5, UR6, 0x654, UR5 ;  /* 0x0000065406057896 */ /* 0x008fcc0008000005 */
[----:B------:R-:W-:Y:S02]  /*0250*/  LEA.HI R13, R8, UR5, RZ, 0x1e ;  /* 0x00000005080d7c11 */ /* 0x000fe4000f8ff0ff */
[----:B------:R-:W-:-:S03]  /*0260*/  LEA.HI R15, R14, UR5, RZ, 0x1e ;  /* 0x000000050e0f7c11 */ /* 0x000fc6000f8ff0ff */
[C---:B------:R-:W-:Y:S02]  /*0270*/  IMAD R13, R12.reuse, 0x4, R13 ;  /* 0x000000040c0d7824 */ /* 0x040fe400078e020d */
[----:B------:R-:W-:Y:S01]  /*0280*/  IMAD R12, R12, 0x4, R15 ;  /* 0x000000040c0c7824 */ /* 0x000fe200078e020f */
[----:B------:R-:W-:Y:S02]  /*0290*/  LOP3.LUT R9, R9, UR4, RZ, 0xfc, !PT ;  /* 0x0000000409097c12 */ /* 0x000fe4000f8efcff */
[----:B------:R-:W-:Y:S02]  /*02a0*/  SHF.R.U32.HI R8, RZ, 0x1, R6 ;  /* 0x00000001ff087819 */ /* 0x000fe40000011606 */
[----:B------:R-:W-:Y:S01]  /*02b0*/  ISETP.GE.AND P0, PT, R9, 0x10, PT ;  /* 0x000000100900780c */ /* 0x000fe20003f06270 */
[----:B------:R-:W-:Y:S01]  /*02c0*/  IMAD.SHL.U32 R6, R6, 0x8, RZ ;  /* 0x0000000806067824 */ /* 0x000fe200078e00ff */
[----:B------:R-:W-:-:S04]  /*02d0*/  LOP3.LUT R8, R8, 0x3c, RZ, 0xc0, !PT ;  /* 0x0000003c08087812 */ /* 0x000fc800078ec0ff */
[----:B-1----:R-:W-:-:S04]  /*02e0*/  LOP3.LUT R11, R6, 0x3f8, RZ, 0xc0, !PT ;  /* 0x000003f8060b7812 */ /* 0x002fc800078ec0ff */
[----:B------:R-:W-:Y:S01]  /*02f0*/  IADD3 R8, R11, UR5, R8 ;  /* 0x000000050b087c10 */ /* 0x000fe2000fffe008 */
[----:B--2---:R-:W-:Y:S01]  /*0300*/  FADD R2, R4, R2 ;  /* 0x0000000204027221 */ /* 0x004fe20000000000 */
[----:B------:R-:W-:-:S04]  /*0310*/  FADD R3, R5, R3 ;  /* 0x0000000305037221 */ /* 0x000fc80000000000 */
[----:B------:R1:W-:Y:S04]  /*0320*/  STS [R13], R2 ;  /* 0x000000020d007388 */ /* 0x0003e80000000800 */
[----:B------:R1:W-:Y:S01]  /*0330*/  STS [R12+0x40], R3 ;  /* 0x000040030c007388 */ /* 0x0003e20000000800 */
[----:B------:R-:W-:Y:S06]  /*0340*/  BAR.SYNC.DEFER_BLOCKING 0x0 ;  /* 0x0000000000007b1d */ /* 0x000fec0000010000 */
[----:B-1----:R-:W-:Y:S05]  /*0350*/  @P0 EXIT ;  /* 0x000000000000094d */ /* 0x002fea0003800000 */
[----:B------:R-:W-:Y:S01]  /*0360*/  LDS R4, [R8] ;  /* 0x0000000008047984 */ /* 0x000fe20000000800 */
[----:B------:R-:W0:Y:S01]  /*0370*/  LDC.64 R2, c[0x0][0x220] ;  /* 0x00008800ff027b82 */ /* 0x000e220000000a00 */
[----:B------:R-:W-:Y:S02]  /*0380*/  LOP3.LUT R0, R0, R7, RZ, 0xfc, !PT ;  /* 0x0000000700007212 */ /* 0x000fe400078efcff */
[----:B------:R-:W1:Y:S03]  /*0390*/  LDS R5, [R8+0x4] ;  /* 0x0000040008057984 */ /* 0x000e660000000800 */
[----:B------:R-:W-:-:S04]  /*03a0*/  IMAD R9, R0, 0x10, R9 ;  /* 0x0000001000097824 */ /* 0x000fc800078e0209 */
[----:B0-----:R-:W-:-:S05]  /*03b0*/  IMAD.WIDE R2, R9, 0x4, R2 ;  /* 0x0000000409027825 */ /* 0x001fca00078e0202 */
[----:B-1----:R-:W-:Y:S01]  /*03c0*/  STG.E.64 desc[UR8][R2.64], R4 ;  /* 0x0000000402007986 */ /* 0x002fe2000c101b08 */
[----:B------:R-:W-:Y:S05]  /*03d0*/  EXIT ;  /* 0x000000000000794d */ /* 0x000fea0003800000 */
.L_x_0:
[----:B------:R-:W-:-:S00]  /*03e0*/  BRA `(.L_x_0) ;  /* 0xfffffffc00fc7947 */ /* 0x000fc0000383ffff */
[----:B------:R-:W-:-:S00]  /*03f0*/  NOP ;  /* 0x0000000000007918 */ /* 0x000fc00000000000 */
        /* <DEDUP_REMOVED lines=8> */
.L_x_1:


//--------------------- .nv.shared.triton_poi_fused_convolution_4 --------------------------
	.section	.nv.shared.triton_poi_fused_convolution_4,"aw",@nobits
	.sectionflags	@""
	.align	16
	.zero		1024


//--------------------- .nv.constant0.triton_poi_fused_convolution_4 --------------------------
	.section	.nv.constant0.triton_poi_fused_convolution_4,"a",@progbits
	.sectionflags	@""
	.align	4
.nv.constant0.triton_poi_fused_convolution_4:
	.zero		560
